//
// Generated by NVIDIA NVVM Compiler
//
// Compiler Build ID: CL-36424714
// Cuda compilation tools, release 13.0, V13.0.88
// Based on NVVM 20.0.0
//

.version 9.0
.target sm_100
.address_size 64

	// .globl	_Z11createLinesPiS_S_S_S_S_S_S_S_

.visible .entry _Z11createLinesPiS_S_S_S_S_S_S_S_(
	.param .u64 .ptr .align 1 _Z11createLinesPiS_S_S_S_S_S_S_S__param_0,
	.param .u64 .ptr .align 1 _Z11createLinesPiS_S_S_S_S_S_S_S__param_1,
	.param .u64 .ptr .align 1 _Z11createLinesPiS_S_S_S_S_S_S_S__param_2,
	.param .u64 .ptr .align 1 _Z11createLinesPiS_S_S_S_S_S_S_S__param_3,
	.param .u64 .ptr .align 1 _Z11createLinesPiS_S_S_S_S_S_S_S__param_4,
	.param .u64 .ptr .align 1 _Z11createLinesPiS_S_S_S_S_S_S_S__param_5,
	.param .u64 .ptr .align 1 _Z11createLinesPiS_S_S_S_S_S_S_S__param_6,
	.param .u64 .ptr .align 1 _Z11createLinesPiS_S_S_S_S_S_S_S__param_7,
	.param .u64 .ptr .align 1 _Z11createLinesPiS_S_S_S_S_S_S_S__param_8
)
{
	.reg .pred 	%p<18>;
	.reg .b32 	%r<110>;
	.reg .b64 	%rd<65>;

	ld.param.u64 	%rd29, [_Z11createLinesPiS_S_S_S_S_S_S_S__param_0];
	ld.param.u64 	%rd33, [_Z11createLinesPiS_S_S_S_S_S_S_S__param_1];
	ld.param.u64 	%rd34, [_Z11createLinesPiS_S_S_S_S_S_S_S__param_2];
	ld.param.u64 	%rd35, [_Z11createLinesPiS_S_S_S_S_S_S_S__param_3];
	ld.param.u64 	%rd36, [_Z11createLinesPiS_S_S_S_S_S_S_S__param_4];
	ld.param.u64 	%rd37, [_Z11createLinesPiS_S_S_S_S_S_S_S__param_5];
	ld.param.u64 	%rd30, [_Z11createLinesPiS_S_S_S_S_S_S_S__param_6];
	ld.param.u64 	%rd31, [_Z11createLinesPiS_S_S_S_S_S_S_S__param_7];
	ld.param.u64 	%rd32, [_Z11createLinesPiS_S_S_S_S_S_S_S__param_8];
	cvta.to.global.u64 	%rd1, %rd32;
	cvta.to.global.u64 	%rd2, %rd31;
	cvta.to.global.u64 	%rd3, %rd30;
	cvta.to.global.u64 	%rd4, %rd34;
	cvta.to.global.u64 	%rd5, %rd33;
	cvta.to.global.u64 	%rd6, %rd29;
	cvta.to.global.u64 	%rd38, %rd37;
	cvta.to.global.u64 	%rd39, %rd36;
	cvta.to.global.u64 	%rd40, %rd35;
	ld.global.u32 	%r1, [%rd40];
	ld.global.u32 	%r2, [%rd39];
	ld.global.u32 	%r3, [%rd38];
	mov.u32 	%r51, %ctaid.x;
	mov.u32 	%r52, %ntid.x;
	mov.u32 	%r53, %tid.x;
	mad.lo.s32 	%r4, %r51, %r52, %r53;
	setp.ge.s32 	%p1, %r4, %r1;
	@%p1 bra 	$L__BB0_25;
	mul.wide.s32 	%rd41, %r4, 4;
	add.s64 	%rd42, %rd6, %rd41;
	ld.global.u32 	%r5, [%rd42];
	add.s64 	%rd43, %rd5, %rd41;
	ld.global.u32 	%r6, [%rd43];
	add.s64 	%rd44, %rd4, %rd41;
	ld.global.u32 	%r7, [%rd44];
	setp.lt.s32 	%p2, %r1, 1;
	@%p2 bra 	$L__BB0_23;
	mul.lo.s32 	%r56, %r4, 3;
	mul.wide.s32 	%rd45, %r56, 4;
	add.s64 	%rd7, %rd3, %rd45;
	add.s64 	%rd8, %rd2, %rd45;
	add.s64 	%rd9, %rd1, %rd45;
	and.b32  	%r8, %r1, 3;
	setp.lt.u32 	%p3, %r1, 4;
	mov.b32 	%r102, 2147483647;
	mov.b32 	%r105, 0;
	@%p3 bra 	$L__BB0_17;
	and.b32  	%r105, %r1, 2147483644;
	neg.s32 	%r99, %r105;
	add.s64 	%rd61, %rd6, 8;
	add.s64 	%rd60, %rd5, 8;
	add.s64 	%rd59, %rd4, 8;
	mov.b32 	%r102, 2147483647;
$L__BB0_4:
	ld.global.u32 	%r13, [%rd61+-8];
	ld.global.u32 	%r14, [%rd60+-8];
	ld.global.u32 	%r15, [%rd59+-8];
	sub.s32 	%r16, %r7, %r15;
	add.s32 	%r58, %r16, -1;
	setp.gt.u32 	%p4, %r58, 1;
	@%p4 bra 	$L__BB0_7;
	sub.s32 	%r59, %r5, %r13;
	mul.lo.s32 	%r60, %r59, %r59;
	sub.s32 	%r61, %r6, %r14;
	mad.lo.s32 	%r62, %r61, %r61, %r60;
	mul.lo.s32 	%r63, %r16, %r3;
	mad.lo.s32 	%r64, %r63, %r63, %r62;
	min.s32 	%r65, %r2, %r102;
	setp.le.s32 	%p5, %r65, %r64;
	@%p5 bra 	$L__BB0_7;
	st.global.u32 	[%rd7+4], %r13;
	st.global.u32 	[%rd8+4], %r14;
	st.global.u32 	[%rd9+4], %r15;
	mov.u32 	%r102, %r64;
$L__BB0_7:
	ld.global.u32 	%r19, [%rd61+-4];
	ld.global.u32 	%r20, [%rd60+-4];
	ld.global.u32 	%r21, [%rd59+-4];
	sub.s32 	%r22, %r7, %r21;
	add.s32 	%r66, %r22, -1;
	setp.gt.u32 	%p6, %r66, 1;
	@%p6 bra 	$L__BB0_10;
	sub.s32 	%r67, %r5, %r19;
	mul.lo.s32 	%r68, %r67, %r67;
	sub.s32 	%r69, %r6, %r20;
	mad.lo.s32 	%r70, %r69, %r69, %r68;
	mul.lo.s32 	%r71, %r22, %r3;
	mad.lo.s32 	%r72, %r71, %r71, %r70;
	min.s32 	%r73, %r2, %r102;
	setp.le.s32 	%p7, %r73, %r72;
	@%p7 bra 	$L__BB0_10;
	st.global.u32 	[%rd7+4], %r19;
	st.global.u32 	[%rd8+4], %r20;
	st.global.u32 	[%rd9+4], %r21;
	mov.u32 	%r102, %r72;
$L__BB0_10:
	ld.global.u32 	%r25, [%rd61];
	ld.global.u32 	%r26, [%rd60];
	ld.global.u32 	%r27, [%rd59];
	sub.s32 	%r28, %r7, %r27;
	add.s32 	%r74, %r28, -1;
	setp.gt.u32 	%p8, %r74, 1;
	@%p8 bra 	$L__BB0_13;
	sub.s32 	%r75, %r5, %r25;
	mul.lo.s32 	%r76, %r75, %r75;
	sub.s32 	%r77, %r6, %r26;
	mad.lo.s32 	%r78, %r77, %r77, %r76;
	mul.lo.s32 	%r79, %r28, %r3;
	mad.lo.s32 	%r80, %r79, %r79, %r78;
	min.s32 	%r81, %r2, %r102;
	setp.le.s32 	%p9, %r81, %r80;
	@%p9 bra 	$L__BB0_13;
	st.global.u32 	[%rd7+4], %r25;
	st.global.u32 	[%rd8+4], %r26;
	st.global.u32 	[%rd9+4], %r27;
	mov.u32 	%r102, %r80;
$L__BB0_13:
	ld.global.u32 	%r31, [%rd61+4];
	ld.global.u32 	%r32, [%rd60+4];
	ld.global.u32 	%r33, [%rd59+4];
	sub.s32 	%r34, %r7, %r33;
	add.s32 	%r82, %r34, -1;
	setp.gt.u32 	%p10, %r82, 1;
	@%p10 bra 	$L__BB0_16;
	sub.s32 	%r83, %r5, %r31;
	mul.lo.s32 	%r84, %r83, %r83;
	sub.s32 	%r85, %r6, %r32;
	mad.lo.s32 	%r86, %r85, %r85, %r84;
	mul.lo.s32 	%r87, %r34, %r3;
	mad.lo.s32 	%r88, %r87, %r87, %r86;
	min.s32 	%r89, %r2, %r102;
	setp.le.s32 	%p11, %r89, %r88;
	@%p11 bra 	$L__BB0_16;
	st.global.u32 	[%rd7+4], %r31;
	st.global.u32 	[%rd8+4], %r32;
	st.global.u32 	[%rd9+4], %r33;
	mov.u32 	%r102, %r88;
$L__BB0_16:
	add.s32 	%r99, %r99, 4;
	add.s64 	%rd61, %rd61, 16;
	add.s64 	%rd60, %rd60, 16;
	add.s64 	%rd59, %rd59, 16;
	setp.ne.s32 	%p12, %r99, 0;
	@%p12 bra 	$L__BB0_4;
$L__BB0_17:
	setp.eq.s32 	%p13, %r8, 0;
	@%p13 bra 	$L__BB0_23;
	ld.param.u64 	%rd55, [_Z11createLinesPiS_S_S_S_S_S_S_S__param_0];
	mul.wide.u32 	%rd46, %r105, 4;
	add.s64 	%rd64, %rd4, %rd46;
	add.s64 	%rd63, %rd5, %rd46;
	cvta.to.global.u64 	%rd47, %rd55;
	add.s64 	%rd62, %rd47, %rd46;
	neg.s32 	%r107, %r8;
$L__BB0_19:
	.pragma "nounroll";
	ld.global.u32 	%r43, [%rd62];
	ld.global.u32 	%r44, [%rd63];
	ld.global.u32 	%r45, [%rd64];
	sub.s32 	%r46, %r7, %r45;
	add.s32 	%r90, %r46, -1;
	setp.gt.u32 	%p14, %r90, 1;
	@%p14 bra 	$L__BB0_22;
	sub.s32 	%r91, %r5, %r43;
	mul.lo.s32 	%r92, %r91, %r91;
	sub.s32 	%r93, %r6, %r44;
	mad.lo.s32 	%r94, %r93, %r93, %r92;
	mul.lo.s32 	%r95, %r46, %r3;
	mad.lo.s32 	%r96, %r95, %r95, %r94;
	min.s32 	%r97, %r2, %r102;
	setp.le.s32 	%p15, %r97, %r96;
	@%p15 bra 	$L__BB0_22;
	st.global.u32 	[%rd7+4], %r43;
	st.global.u32 	[%rd8+4], %r44;
	st.global.u32 	[%rd9+4], %r45;
	mov.u32 	%r102, %r96;
$L__BB0_22:
	add.s64 	%rd64, %rd64, 4;
	add.s64 	%rd63, %rd63, 4;
	add.s64 	%rd62, %rd62, 4;
	add.s32 	%r107, %r107, 1;
	setp.ne.s32 	%p16, %r107, 0;
	@%p16 bra 	$L__BB0_19;
$L__BB0_23:
	ld.param.u64 	%rd56, [_Z11createLinesPiS_S_S_S_S_S_S_S__param_6];
	mul.lo.s32 	%r50, %r4, 3;
	cvta.to.global.u64 	%rd48, %rd56;
	mul.wide.s32 	%rd49, %r50, 4;
	add.s64 	%rd28, %rd48, %rd49;
	ld.global.u32 	%r98, [%rd28+4];
	setp.lt.s32 	%p17, %r98, 0;
	@%p17 bra 	$L__BB0_25;
	ld.param.u64 	%rd58, [_Z11createLinesPiS_S_S_S_S_S_S_S__param_8];
	ld.param.u64 	%rd57, [_Z11createLinesPiS_S_S_S_S_S_S_S__param_7];
	st.global.u32 	[%rd28], %r5;
	cvta.to.global.u64 	%rd50, %rd57;
	add.s64 	%rd52, %rd50, %rd49;
	st.global.u32 	[%rd52], %r6;
	cvta.to.global.u64 	%rd53, %rd58;
	add.s64 	%rd54, %rd53, %rd49;
	st.global.u32 	[%rd54], %r7;
$L__BB0_25:
	ret;

}


// ===== COMPILED SASS (sm_100) =====

	.target	sm_100

	.elftype	@"ET_EXEC"


//--------------------- .note.nv.tkinfo           --------------------------
	.section	.note.nv.tkinfo,"",@"SHT_NOTE"
	.sectionflags	@"SHF_NOTE_NV_TKINFO"
	.tkinfo
        /*0018*/ 	.word	0x00000002
        /*0030*/ 	.string	""
        /*0030*/ 	.string	"ptxas"
        /*0030*/ 	.string	"Cuda compilation tools, release 13.0, V13.0.88"
        /*0030*/ 	.string	"Build cuda_13.0.r13.0/compiler.36424714_0"
        /*0030*/ 	.string	"-arch sm_100 -m 64 "



//--------------------- .note.nv.cuinfo           --------------------------
	.section	.note.nv.cuinfo,"",@"SHT_NOTE"
	.sectionflags	@"SHF_NOTE_NV_CUINFO"
        /*0018*/ 	.short	0x0002
        /*001a*/ 	.short	0x0064
        /*001c*/ 	.short	0x0082
	.zero		2


//--------------------- .nv.info                  --------------------------
	.section	.nv.info,"",@"SHT_CUDA_INFO"
	.align	4


	//----- nvinfo : EIATTR_REGCOUNT
	.align		4
        /*0000*/ 	.byte	0x04, 0x2f
        /*0002*/ 	.short	(.L_1 - .L_0)
	.align		4
.L_0:
        /*0004*/ 	.word	index@(_Z11createLinesPiS_S_S_S_S_S_S_S_)
        /*0008*/ 	.word	0x00000020


	//----- nvinfo : EIATTR_FRAME_SIZE
	.align		4
.L_1:
        /*000c*/ 	.byte	0x04, 0x11
        /*000e*/ 	.short	(.L_3 - .L_2)
	.align		4
.L_2:
        /*0010*/ 	.word	index@(_Z11createLinesPiS_S_S_S_S_S_S_S_)
        /*0014*/ 	.word	0x00000000


	//----- nvinfo : EIATTR_MIN_STACK_SIZE
	.align		4
.L_3:
        /*0018*/ 	.byte	0x04, 0x12
        /*001a*/ 	.short	(.L_5 - .L_4)
	.align		4
.L_4:
        /*001c*/ 	.word	index@(_Z11createLinesPiS_S_S_S_S_S_S_S_)
        /*0020*/ 	.word	0x00000000
.L_5:


//--------------------- .nv.compat                --------------------------
	.section	.nv.compat,"",@"SHT_CUDA_COMPAT_INFO"
	.align	4
        /*0000*/ 	.byte	0x02, 0x09, 0x00, 0x00, 0x02, 0x02, 0x01, 0x00, 0x02, 0x05, 0x05, 0x00, 0x03, 0x07, 0x01, 0x01
        /*0010*/ 	.byte	0x02, 0x03, 0x00, 0x00, 0x02, 0x06, 0x01, 0x00, 0x04, 0x0b, 0x08, 0x00, 0x09, 0x00, 0x00, 0x00
        /*0020*/ 	.byte	0x00, 0x00, 0x00, 0x00


//--------------------- .nv.info._Z11createLinesPiS_S_S_S_S_S_S_S_ --------------------------
	.section	.nv.info._Z11createLinesPiS_S_S_S_S_S_S_S_,"",@"SHT_CUDA_INFO"
	.sectionflags	@""
	.align	4


	//----- nvinfo : EIATTR_CUDA_API_VERSION
	.align		4
        /*0000*/ 	.byte	0x04, 0x37
        /*0002*/ 	.short	(.L_7 - .L_6)
.L_6:
        /*0004*/ 	.word	0x00000082


	//----- nvinfo : EIATTR_KPARAM_INFO
	.align		4
.L_7:
        /*0008*/ 	.byte	0x04, 0x17
        /*000a*/ 	.short	(.L_9 - .L_8)
.L_8:
        /*000c*/ 	.word	0x00000000
        /*0010*/ 	.short	0x0008
        /*0012*/ 	.short	0x0040
        /*0014*/ 	.byte	0x00, 0xf5, 0x21, 0x00


	//----- nvinfo : EIATTR_KPARAM_INFO
	.align		4
.L_9:
        /*0018*/ 	.byte	0x04, 0x17
        /*001a*/ 	.short	(.L_11 - .L_10)
.L_10:
        /*001c*/ 	.word	0x00000000
        /*0020*/ 	.short	0x0007
        /*0022*/ 	.short	0x0038
        /*0024*/ 	.byte	0x00, 0xf5, 0x21, 0x00


	//----- nvinfo : EIATTR_KPARAM_INFO
	.align		4
.L_11:
        /*0028*/ 	.byte	0x04, 0x17
        /*002a*/ 	.short	(.L_13 - .L_12)
.L_12:
        /*002c*/ 	.word	0x00000000
        /*0030*/ 	.short	0x0006
        /*0032*/ 	.short	0x0030
        /*0034*/ 	.byte	0x00, 0xf5, 0x21, 0x00


	//----- nvinfo : EIATTR_KPARAM_INFO
	.align		4
.L_13:
        /*0038*/ 	.byte	0x04, 0x17
        /*003a*/ 	.short	(.L_15 - .L_14)
.L_14:
        /*003c*/ 	.word	0x00000000
        /*0040*/ 	.short	0x0005
        /*0042*/ 	.short	0x0028
        /*0044*/ 	.byte	0x00, 0xf5, 0x21, 0x00


	//----- nvinfo : EIATTR_KPARAM_INFO
	.align		4
.L_15:
        /*0048*/ 	.byte	0x04, 0x17
        /*004a*/ 	.short	(.L_17 - .L_16)
.L_16:
        /*004c*/ 	.word	0x00000000
        /*0050*/ 	.short	0x0004
        /*0052*/ 	.short	0x0020
        /*0054*/ 	.byte	0x00, 0xf5, 0x21, 0x00


	//----- nvinfo : EIATTR_KPARAM_INFO
	.align		4
.L_17:
        /*0058*/ 	.byte	0x04, 0x17
        /*005a*/ 	.short	(.L_19 - .L_18)
.L_18:
        /*005c*/ 	.word	0x00000000
        /*0060*/ 	.short	0x0003
        /*0062*/ 	.short	0x0018
        /*0064*/ 	.byte	0x00, 0xf5, 0x21, 0x00


	//----- nvinfo : EIATTR_KPARAM_INFO
	.align		4
.L_19:
        /*0068*/ 	.byte	0x04, 0x17
        /*006a*/ 	.short	(.L_21 - .L_20)
.L_20:
        /*006c*/ 	.word	0x00000000
        /*0070*/ 	.short	0x0002
        /*0072*/ 	.short	0x0010
        /*0074*/ 	.byte	0x00, 0xf5, 0x21, 0x00


	//----- nvinfo : EIATTR_KPARAM_INFO
	.align		4
.L_21:
        /*0078*/ 	.byte	0x04, 0x17
        /*007a*/ 	.short	(.L_23 - .L_22)
.L_22:
        /*007c*/ 	.word	0x00000000
        /*0080*/ 	.short	0x0001
        /*0082*/ 	.short	0x0008
        /*0084*/ 	.byte	0x00, 0xf5, 0x21, 0x00


	//----- nvinfo : EIATTR_KPARAM_INFO
	.align		4
.L_23:
        /*0088*/ 	.byte	0x04, 0x17
        /*008a*/ 	.short	(.L_25 - .L_24)
.L_24:
        /*008c*/ 	.word	0x00000000
        /*0090*/ 	.short	0x0000
        /*0092*/ 	.short	0x0000
        /*0094*/ 	.byte	0x00, 0xf5, 0x21, 0x00


	//----- nvinfo : EIATTR_SPARSE_MMA_MASK
	.align		4
.L_25:
        /*0098*/ 	.byte	0x03, 0x50
        /*009a*/ 	.short	0x0000


	//----- nvinfo : EIATTR_MAXREG_COUNT
	.align		4
        /*009c*/ 	.byte	0x03, 0x1b
        /*009e*/ 	.short	0x00ff


	//----- nvinfo : EIATTR_MERCURY_ISA_VERSION
	.align		4
        /*00a0*/ 	.byte	0x03, 0x5f
        /*00a2*/ 	.short	0x0101


	//----- nvinfo : EIATTR_VRC_CTA_INIT_COUNT
	.align		4
        /*00a4*/ 	.byte	0x02, 0x4a
	.zero		1
	.zero		1


	//----- nvinfo : EIATTR_EXIT_INSTR_OFFSETS
	.align		4
        /*00a8*/ 	.byte	0x04, 0x1c
        /*00aa*/ 	.short	(.L_27 - .L_26)


	//   ....[0]....
.L_26:
        /*00ac*/ 	.word	0x00000090


	//   ....[1]....
        /*00b0*/ 	.word	0x00000c80


	//   ....[2]....
        /*00b4*/ 	.word	0x00000d00


	//----- nvinfo : EIATTR_CRS_STACK_SIZE
	.align		4
.L_27:
        /*00b8*/ 	.byte	0x04, 0x1e
        /*00ba*/ 	.short	(.L_29 - .L_28)
.L_28:
        /*00bc*/ 	.word	0x00000000


	//----- nvinfo : EIATTR_CBANK_PARAM_SIZE
	.align		4
.L_29:
        /*00c0*/ 	.byte	0x03, 0x19
        /*00c2*/ 	.short	0x0048


	//----- nvinfo : EIATTR_PARAM_CBANK
	.align		4
        /*00c4*/ 	.byte	0x04, 0x0a
        /*00c6*/ 	.short	(.L_31 - .L_30)
	.align		4
.L_30:
        /*00c8*/ 	.word	index@(.nv.constant0._Z11createLinesPiS_S_S_S_S_S_S_S_)
        /*00cc*/ 	.short	0x0380
        /*00ce*/ 	.short	0x0048


	//----- nvinfo : EIATTR_SW_WAR
	.align		4
.L_31:
        /*00d0*/ 	.byte	0x04, 0x36
        /*00d2*/ 	.short	(.L_33 - .L_32)
.L_32:
        /*00d4*/ 	.word	0x00000008
.L_33:


//--------------------- .nv.callgraph             --------------------------
	.section	.nv.callgraph,"",@"SHT_CUDA_CALLGRAPH"
	.align	4
	.sectionentsize	8
	.align		4
        /*0000*/ 	.word	0x00000000
	.align		4
        /*0004*/ 	.word	0xffffffff
	.align		4
        /*0008*/ 	.word	0x00000000
	.align		4
        /*000c*/ 	.word	0xfffffffe
	.align		4
        /*0010*/ 	.word	0x00000000
	.align		4
        /*0014*/ 	.word	0xfffffffd
	.align		4
        /*0018*/ 	.word	0x00000000
	.align		4
        /*001c*/ 	.word	0xfffffffc


//--------------------- .text._Z11createLinesPiS_S_S_S_S_S_S_S_ --------------------------
	.section	.text._Z11createLinesPiS_S_S_S_S_S_S_S_,"ax",@progbits
	.align	128
        .global         _Z11createLinesPiS_S_S_S_S_S_S_S_
        .type           _Z11createLinesPiS_S_S_S_S_S_S_S_,@function
        .size           _Z11createLinesPiS_S_S_S_S_S_S_S_,(.L_x_15 - _Z11createLinesPiS_S_S_S_S_S_S_S_)
        .other          _Z11createLinesPiS_S_S_S_S_S_S_S_,@"STO_CUDA_ENTRY STV_DEFAULT"
_Z11createLinesPiS_S_S_S_S_S_S_S_:
.text._Z11createLinesPiS_S_S_S_S_S_S_S_:
[----:B------:R-:W-:Y:S08]  /*0000*/  LDC R1, c[0x0][0x37c] ;  /* 0x0000df00ff017b82 */ /* 0x000ff00000000800 */
[----:B------:R-:W0:Y:S01]  /*0010*/  LDC.64 R2, c[0x0][0x398] ;  /* 0x0000e600ff027b82 */ /* 0x000e220000000a00 */
[----:B------:R-:W0:Y:S02]  /*0020*/  LDCU.64 UR12, c[0x0][0x358] ;  /* 0x00006b00ff0c77ac */ /* 0x000e240008000a00 */
[----:B0-----:R-:W2:Y:S05]  /*0030*/  LDG.E R17, desc[UR12][R2.64] ;  /* 0x0000000c02117981 */ /* 0x001eaa000c1e1900 */
[----:B------:R-:W0:Y:S01]  /*0040*/  S2UR UR4, SR_CTAID.X ;  /* 0x00000000000479c3 */ /* 0x000e220000002500 */
[----:B------:R-:W0:Y:S07]  /*0050*/  S2R R5, SR_TID.X ;  /* 0x0000000000057919 */ /* 0x000e2e0000002100 */
[----:B------:R-:W0:Y:S02]  /*0060*/  LDC R0, c[0x0][0x360] ;  /* 0x0000d800ff007b82 */ /* 0x000e240000000800 */
[----:B0-----:R-:W-:-:S05]  /*0070*/  IMAD R0, R0, UR4, R5 ;  /* 0x0000000400007c24 */ /* 0x001fca000f8e0205 */
[----:B--2---:R-:W-:-:S13]  /*0080*/  ISETP.GE.AND P0, PT, R0, R17, PT ;  /* 0x000000110000720c */ /* 0x004fda0003f06270 */
[----:B------:R-:W-:Y:S05]  /*0090*/  @P0 EXIT ;  /* 0x000000000000094d */ /* 0x000fea0003800000 */
[----:B------:R-:W0:Y:S08]  /*00a0*/  LDC.64 R4, c[0x0][0x390] ;  /* 0x0000e400ff047b82 */ /* 0x000e300000000a00 */
[----:B------:R-:W1:Y:S08]  /*00b0*/  LDC.64 R6, c[0x0][0x380] ;  /* 0x0000e000ff067b82 */ /* 0x000e700000000a00 */
[----:B------:R-:W2:Y:S01]  /*00c0*/  LDC.64 R8, c[0x0][0x388] ;  /* 0x0000e200ff087b82 */ /* 0x000ea20000000a00 */
[----:B0-----:R-:W-:-:S06]  /*00d0*/  IMAD.WIDE R4, R0, 0x4, R4 ;  /* 0x0000000400047825 */ /* 0x001fcc00078e0204 */
[----:B------:R0:W5:Y:S01]  /*00e0*/  LDG.E R4, desc[UR12][R4.64] ;  /* 0x0000000c04047981 */ /* 0x000162000c1e1900 */
[----:B-1----:R-:W-:-:S05]  /*00f0*/  IMAD.WIDE R6, R0, 0x4, R6 ;  /* 0x0000000400067825 */ /* 0x002fca00078e0206 */
[----:B------:R0:W5:Y:S01]  /*0100*/  LDG.E R2, desc[UR12][R6.64] ;  /* 0x0000000c06027981 */ /* 0x000162000c1e1900 */
[----:B--2---:R-:W-:-:S05]  /*0110*/  IMAD.WIDE R8, R0, 0x4, R8 ;  /* 0x0000000400087825 */ /* 0x004fca00078e0208 */
[----:B------:R0:W5:Y:S01]  /*0120*/  LDG.E R3, desc[UR12][R8.64] ;  /* 0x0000000c08037981 */ /* 0x000162000c1e1900 */
[----:B------:R-:W-:-:S13]  /*0130*/  ISETP.GE.AND P0, PT, R17, 0x1, PT ;  /* 0x000000011100780c */ /* 0x000fda0003f06270 */
[----:B0-----:R-:W-:Y:S05]  /*0140*/  @!P0 BRA `(.L_x_0) ;  /* 0x0000000800b88947 */ /* 0x001fea0003800000 */
[----:B------:R-:W0:Y:S08]  /*0150*/  LDC.64 R18, c[0x0][0x3a8] ;  /* 0x0000ea00ff127b82 */ /* 0x000e300000000a00 */
[----:B------:R-:W1:Y:S08]  /*0160*/  LDC.64 R8, c[0x0][0x3a0] ;  /* 0x0000e800ff087b82 */ /* 0x000e700000000a00 */
[----:B------:R-:W2:Y:S01]  /*0170*/  LDC.64 R14, c[0x0][0x3b0] ;  /* 0x0000ec00ff0e7b82 */ /* 0x000ea20000000a00 */
[----:B0-----:R-:W5:Y:S07]  /*0180*/  LDG.E R6, desc[UR12][R18.64] ;  /* 0x0000000c12067981 */ /* 0x001f6e000c1e1900 */
[----:B------:R-:W0:Y:S08]  /*0190*/  LDC.64 R12, c[0x0][0x3b8] ;  /* 0x0000ee00ff0c7b82 */ /* 0x000e300000000a00 */
[----:B------:R-:W3:Y:S01]  /*01a0*/  LDC.64 R10, c[0x0][0x3c0] ;  /* 0x0000f000ff0a7b82 */ /* 0x000ee20000000a00 */
[----:B------:R-:W-:Y:S01]  /*01b0*/  ISETP.GE.U32.AND P0, PT, R17, 0x4, PT ;  /* 0x000000041100780c */ /* 0x000fe20003f06070 */
[----:B------:R-:W-:Y:S01]  /*01c0*/  IMAD R7, R0, 0x3, RZ ;  /* 0x0000000300077824 */ /* 0x000fe200078e02ff */
[----:B-1----:R1:W5:Y:S03]  /*01d0*/  LDG.E R5, desc[UR12][R8.64] ;  /* 0x0000000c08057981 */ /* 0x002366000c1e1900 */
[----:B--2---:R-:W-:Y:S01]  /*01e0*/  IMAD.WIDE R14, R7, 0x4, R14 ;  /* 0x00000004070e7825 */ /* 0x004fe200078e020e */
[----:B-1----:R-:W-:-:S03]  /*01f0*/  MOV R8, 0x7fffffff ;  /* 0x7fffffff00087802 */ /* 0x002fc60000000f00 */
[----:B------:R-:W-:Y:S02]  /*0200*/  IMAD.MOV.U32 R9, RZ, RZ, RZ ;  /* 0x000000ffff097224 */ /* 0x000fe400078e00ff */
[----:B0-----:R-:W-:-:S04]  /*0210*/  IMAD.WIDE R12, R7, 0x4, R12 ;  /* 0x00000004070c7825 */ /* 0x001fc800078e020c */
[----:B---3--:R-:W-:Y:S01]  /*0220*/  IMAD.WIDE R10, R7, 0x4, R10 ;  /* 0x00000004070a7825 */ /* 0x008fe200078e020a */
[----:B------:R-:W-:Y:S01]  /*0230*/  LOP3.LUT R7, R17, 0x3, RZ, 0xc0, !PT ;  /* 0x0000000311077812 */ /* 0x000fe200078ec0ff */
[----:B------:R-:W-:Y:S06]  /*0240*/  @!P0 BRA `(.L_x_1) ;  /* 0x0000000400bc8947 */ /* 0x000fec0003800000 */
[----:B------:R-:W0:Y:S01]  /*0250*/  LDCU.128 UR4, c[0x0][0x380] ;  /* 0x00007000ff0477ac */ /* 0x000e220008000c00 */
[----:B------:R-:W-:Y:S02]  /*0260*/  LOP3.LUT R9, R17, 0x7ffffffc, RZ, 0xc0, !PT ;  /* 0x7ffffffc11097812 */ /* 0x000fe400078ec0ff */
[----:B------:R-:W-:Y:S01]  /*0270*/  MOV R8, 0x7fffffff ;  /* 0x7fffffff00087802 */ /* 0x000fe20000000f00 */
[----:B------:R-:W1:Y:S02]  /*0280*/  LDCU.64 UR10, c[0x0][0x390] ;  /* 0x00007200ff0a77ac */ /* 0x000e640008000a00 */
[----:B------:R-:W-:Y:S01]  /*0290*/  IMAD.MOV R22, RZ, RZ, -R9 ;  /* 0x000000ffff167224 */ /* 0x000fe200078e0a09 */
[----:B0-----:R-:W-:Y:S02]  /*02a0*/  UIADD3 UR8, UP0, UPT, UR4, 0x8, URZ ;  /* 0x0000000804087890 */ /* 0x001fe4000ff1e0ff */
[----:B------:R-:W-:Y:S02]  /*02b0*/  UIADD3 UR6, UP1, UPT, UR6, 0x8, URZ ;  /* 0x0000000806067890 */ /* 0x000fe4000ff3e0ff */
[----:B-1----:R-:W-:-:S02]  /*02c0*/  UIADD3 UR4, UP2, UPT, UR10, 0x8, URZ ;  /* 0x000000080a047890 */ /* 0x002fc4000ff5e0ff */
[----:B------:R-:W-:Y:S01]  /*02d0*/  UIADD3.X UR9, UPT, UPT, URZ, UR5, URZ, UP0, !UPT ;  /* 0x00000005ff097290 */ /* 0x000fe200087fe4ff */
[----:B------:R-:W-:Y:S01]  /*02e0*/  MOV R18, UR8 ;  /* 0x0000000800127c02 */ /* 0x000fe20008000f00 */
[----:B------:R-:W-:Y:S01]  /*02f0*/  UIADD3.X UR7, UPT, UPT, URZ, UR7, URZ, UP1, !UPT ;  /* 0x00000007ff077290 */ /* 0x000fe20008ffe4ff */
[----:B------:R-:W-:Y:S01]  /*0300*/  IMAD.U32 R20, RZ, RZ, UR6 ;  /* 0x00000006ff147e24 */ /* 0x000fe2000f8e00ff */
[----:B------:R-:W-:Y:S01]  /*0310*/  UIADD3.X UR5, UPT, UPT, URZ, UR11, URZ, UP2, !UPT ;  /* 0x0000000bff057290 */ /* 0x000fe200097fe4ff */
[----:B------:R-:W-:Y:S01]  /*0320*/  MOV R16, UR4 ;  /* 0x0000000400107c02 */ /* 0x000fe20008000f00 */
[----:B------:R-:W-:Y:S02]  /*0330*/  IMAD.U32 R27, RZ, RZ, UR9 ;  /* 0x00000009ff1b7e24 */ /* 0x000fe4000f8e00ff */
[----:B------:R-:W-:Y:S02]  /*0340*/  MOV R21, UR7 ;  /* 0x0000000700157c02 */ /* 0x000fe40008000f00 */
[----:B------:R-:W-:-:S07]  /*0350*/  IMAD.U32 R17, RZ, RZ, UR5 ;  /* 0x00000005ff117e24 */ /* 0x000fce000f8e00ff */
.L_x_10:
[----:B------:R-:W2:Y:S01]  /*0360*/  LDG.E R23, desc[UR12][R16.64+-0x8] ;  /* 0xfffff80c10177981 */ /* 0x000ea2000c1e1900 */
[----:B------:R-:W-:Y:S01]  /*0370*/  BSSY.RECONVERGENT B0, `(.L_x_2) ;  /* 0x0000014000007945 */ /* 0x000fe20003800200 */
[----:B--2--5:R-:W-:-:S05]  /*0380*/  IADD3 R25, PT, PT, R4, -R23, RZ ;  /* 0x8000001704197210 */ /* 0x024fca0007ffe0ff */
[----:B------:R-:W-:-:S05]  /*0390*/  VIADD R19, R25, 0xffffffff ;  /* 0xffffffff19137836 */ /* 0x000fca0000000000 */
[----:B------:R-:W-:Y:S02]  /*03a0*/  ISETP.GT.U32.AND P0, PT, R19, 0x1, PT ;  /* 0x000000011300780c */ /* 0x000fe40003f04070 */
[----:B------:R-:W-:-:S11]  /*03b0*/  MOV R19, R27 ;  /* 0x0000001b00137202 */ /* 0x000fd60000000f00 */
[----:B------:R-:W-:Y:S05]  /*03c0*/  @P0 BRA `(.L_x_3) ;  /* 0x0000000000380947 */ /* 0x000fea0003800000 */
[----:B------:R-:W2:Y:S04]  /*03d0*/  LDG.E R27, desc[UR12][R18.64+-0x8] ;  /* 0xfffff80c121b7981 */ /* 0x000ea8000c1e1900 */
[----:B------:R-:W3:Y:S01]  /*03e0*/  LDG.E R24, desc[UR12][R20.64+-0x8] ;  /* 0xfffff80c14187981 */ /* 0x000ee2000c1e1900 */
[----:B------:R-:W-:Y:S02]  /*03f0*/  IMAD R25, R6, R25, RZ ;  /* 0x0000001906197224 */ /* 0x000fe400078e02ff */
[----:B--2---:R-:W-:Y:S01]  /*0400*/  IMAD.IADD R26, R2, 0x1, -R27 ;  /* 0x00000001021a7824 */ /* 0x004fe200078e0a1b */
[----:B---3--:R-:W-:-:S03]  /*0410*/  IADD3 R29, PT, PT, R3, -R24, RZ ;  /* 0x80000018031d7210 */ /* 0x008fc60007ffe0ff */
[----:B------:R-:W-:-:S04]  /*0420*/  IMAD R26, R26, R26, RZ ;  /* 0x0000001a1a1a7224 */ /* 0x000fc800078e02ff */
[----:B------:R-:W-:-:S04]  /*0430*/  IMAD R26, R29, R29, R26 ;  /* 0x0000001d1d1a7224 */ /* 0x000fc800078e021a */
[----:B------:R-:W-:Y:S01]  /*0440*/  IMAD R26, R25, R25, R26 ;  /* 0x00000019191a7224 */ /* 0x000fe200078e021a */
[----:B------:R-:W-:-:S04]  /*0450*/  VIMNMX R25, PT, PT, R5, R8, PT ;  /* 0x0000000805197248 */ /* 0x000fc80003fe0100 */
[----:B------:R-:W-:-:S13]  /*0460*/  ISETP.GT.AND P0, PT, R25, R26, PT ;  /* 0x0000001a1900720c */ /* 0x000fda0003f04270 */
[----:B------:R0:W-:Y:S01]  /*0470*/  @P0 STG.E desc[UR12][R14.64+0x4], R27 ;  /* 0x0000041b0e000986 */ /* 0x0001e2000c10190c */
[----:B------:R-:W-:-:S03]  /*0480*/  @P0 IMAD.MOV.U32 R8, RZ, RZ, R26 ;  /* 0x000000ffff080224 */ /* 0x000fc600078e001a */
[----:B------:R0:W-:Y:S04]  /*0490*/  @P0 STG.E desc[UR12][R12.64+0x4], R24 ;  /* 0x000004180c000986 */ /* 0x0001e8000c10190c */
[----:B------:R0:W-:Y:S02]  /*04a0*/  @P0 STG.E desc[UR12][R10.64+0x4], R23 ;  /* 0x000004170a000986 */ /* 0x0001e4000c10190c */
.L_x_3:
[----:B------:R-:W-:Y:S05]  /*04b0*/  BSYNC.RECONVERGENT B0 ;  /* 0x0000000000007941 */ /* 0x000fea0003800200 */
.L_x_2:
[----:B0-----:R-:W2:Y:S01]  /*04c0*/  LDG.E R23, desc[UR12][R16.64+-0x4] ;  /* 0xfffffc0c10177981 */ /* 0x001ea2000c1e1900 */
[----:B------:R-:W-:Y:S01]  /*04d0*/  BSSY.RECONVERGENT B0, `(.L_x_4) ;  /* 0x0000013000007945 */ /* 0x000fe20003800200 */
[----:B--2---:R-:W-:-:S05]  /*04e0*/  IADD3 R25, PT, PT, R4, -R23, RZ ;  /* 0x8000001704197210 */ /* 0x004fca0007ffe0ff */
[----:B------:R-:W-:-:S05]  /*04f0*/  VIADD R24, R25, 0xffffffff ;  /* 0xffffffff19187836 */ /* 0x000fca0000000000 */
[----:B------:R-:W-:-:S13]  /*0500*/  ISETP.GT.U32.AND P0, PT, R24, 0x1, PT ;  /* 0x000000011800780c */ /* 0x000fda0003f04070 */
[----:B------:R-:W-:Y:S05]  /*0510*/  @P0 BRA `(.L_x_5) ;  /* 0x0000000000380947 */ /* 0x000fea0003800000 */
[----:B------:R-:W2:Y:S04]  /*0520*/  LDG.E R27, desc[UR12][R18.64+-0x4] ;  /* 0xfffffc0c121b7981 */ /* 0x000ea8000c1e1900 */
[----:B------:R-:W3:Y:S01]  /*0530*/  LDG.E R24, desc[UR12][R20.64+-0x4] ;  /* 0xfffffc0c14187981 */ /* 0x000ee2000c1e1900 */
[----:B------:R-:W-:Y:S01]  /*0540*/  IMAD R25, R6, R25, RZ ;  /* 0x0000001906197224 */ /* 0x000fe200078e02ff */
[----:B--2---:R-:W-:Y:S01]  /*0550*/  IADD3 R26, PT, PT, R2, -R27, RZ ;  /* 0x8000001b021a7210 */ /* 0x004fe20007ffe0ff */
[----:B---3--:R-:W-:-:S04]  /*0560*/  IMAD.IADD R29, R3, 0x1, -R24 ;  /* 0x00000001031d7824 */ /* 0x008fc800078e0a18 */
[----:B------:R-:W-:-:S04]  /*0570*/  IMAD R26, R26, R26, RZ ;  /* 0x0000001a1a1a7224 */ /* 0x000fc800078e02ff */
[----:B------:R-:W-:-:S04]  /*0580*/  IMAD R26, R29, R29, R26 ;  /* 0x0000001d1d1a7224 */ /* 0x000fc800078e021a */
[----:B------:R-:W-:Y:S01]  /*0590*/  IMAD R26, R25, R25, R26 ;  /* 0x00000019191a7224 */ /* 0x000fe200078e021a */
[----:B------:R-:W-:-:S04]  /*05a0*/  VIMNMX R25, PT, PT, R5, R8, PT ;  /* 0x0000000805197248 */ /* 0x000fc80003fe0100 */
[----:B------:R-:W-:-:S13]  /*05b0*/  ISETP.GT.AND P0, PT, R25, R26, PT ;  /* 0x0000001a1900720c */ /* 0x000fda0003f04270 */
[----:B------:R0:W-:Y:S01]  /*05c0*/  @P0 STG.E desc[UR12][R14.64+0x4], R27 ;  /* 0x0000041b0e000986 */ /* 0x0001e2000c10190c */
[----:B------:R-:W-:-:S03]  /*05d0*/  @P0 MOV R8, R26 ;  /* 0x0000001a00080202 */ /* 0x000fc60000000f00 */
[----:B------:R0:W-:Y:S04]  /*05e0*/  @P0 STG.E desc[UR12][R12.64+0x4], R24 ;  /* 0x000004180c000986 */ /* 0x0001e8000c10190c */
[----:B------:R0:W-:Y:S02]  /*05f0*/  @P0 STG.E desc[UR12][R10.64+0x4], R23 ;  /* 0x000004170a000986 */ /* 0x0001e4000c10190c */
.L_x_5:
[----:B------:R-:W-:Y:S05]  /*0600*/  BSYNC.RECONVERGENT B0 ;  /* 0x0000000000007941 */ /* 0x000fea0003800200 */
.L_x_4:
[----:B0-----:R-:W2:Y:S01]  /*0610*/  LDG.E R23, desc[UR12][R16.64] ;  /* 0x0000000c10177981 */ /* 0x001ea2000c1e1900 */
[----:B------:R-:W-:Y:S01]  /*0620*/  BSSY.RECONVERGENT B0, `(.L_x_6) ;  /* 0x0000013000007945 */ /* 0x000fe20003800200 */
[----:B--2---:R-:W-:-:S05]  /*0630*/  IMAD.IADD R25, R4, 0x1, -R23 ;  /* 0x0000000104197824 */ /* 0x004fca00078e0a17 */
[----:B------:R-:W-:-:S04]  /*0640*/  IADD3 R24, PT, PT, R25, -0x1, RZ ;  /* 0xffffffff19187810 */ /* 0x000fc80007ffe0ff */
[----:B------:R-:W-:-:S13]  /*0650*/  ISETP.GT.U32.AND P0, PT, R24, 0x1, PT ;  /* 0x000000011800780c */ /* 0x000fda0003f04070 */
        /* <DEDUP_REMOVED lines=15> */
.L_x_7:
[----:B------:R-:W-:Y:S05]  /*0750*/  BSYNC.RECONVERGENT B0 ;  /* 0x0000000000007941 */ /* 0x000fea0003800200 */
.L_x_6:
[----:B0-----:R-:W2:Y:S01]  /*0760*/  LDG.E R23, desc[UR12][R16.64+0x4] ;  /* 0x0000040c10177981 */ /* 0x001ea2000c1e1900 */
[----:B------:R-:W-:Y:S01]  /*0770*/  IADD3 R22, PT, PT, R22, 0x4, RZ ;  /* 0x0000000416167810 */ /* 0x000fe20007ffe0ff */
[----:B------:R-:W-:Y:S03]  /*0780*/  BSSY.RECONVERGENT B0, `(.L_x_8) ;  /* 0x0000014000007945 */ /* 0x000fe60003800200 */
[----:B------:R-:W-:Y:S02]  /*0790*/  ISETP.NE.AND P0, PT, R22, RZ, PT ;  /* 0x000000ff1600720c */ /* 0x000fe40003f05270 */
[----:B--2---:R-:W-:-:S05]  /*07a0*/  IADD3 R25, PT, PT, R4, -R23, RZ ;  /* 0x8000001704197210 */ /* 0x004fca0007ffe0ff */
[----:B------:R-:W-:-:S05]  /*07b0*/  VIADD R24, R25, 0xffffffff ;  /* 0xffffffff19187836 */ /* 0x000fca0000000000 */
        /* <DEDUP_REMOVED lines=16> */
.L_x_9:
[----:B------:R-:W-:Y:S05]  /*08c0*/  BSYNC.RECONVERGENT B0 ;  /* 0x0000000000007941 */ /* 0x000fea0003800200 */
.L_x_8:
[----:B------:R-:W-:Y:S02]  /*08d0*/  IADD3 R20, P2, PT, R20, 0x10, RZ ;  /* 0x0000001014147810 */ /* 0x000fe40007f5e0ff */
[----:B------:R-:W-:Y:S02]  /*08e0*/  IADD3 R18, P1, PT, R18, 0x10, RZ ;  /* 0x0000001012127810 */ /* 0x000fe40007f3e0ff */
[----:B------:R-:W-:Y:S01]  /*08f0*/  IADD3 R16, P3, PT, R16, 0x10, RZ ;  /* 0x0000001010107810 */ /* 0x000fe20007f7e0ff */
[----:B------:R-:W-:Y:S01]  /*0900*/  IMAD.X R21, RZ, RZ, R21, P2 ;  /* 0x000000ffff157224 */ /* 0x000fe200010e0615 */
[----:B0-----:R-:W-:Y:S02]  /*0910*/  IADD3.X R27, PT, PT, RZ, R19, RZ, P1, !PT ;  /* 0x00000013ff1b7210 */ /* 0x001fe40000ffe4ff */
[----:B------:R-:W-:Y:S01]  /*0920*/  IADD3.X R17, PT, PT, RZ, R17, RZ, P3, !PT ;  /* 0x00000011ff117210 */ /* 0x000fe20001ffe4ff */
[----:B------:R-:W-:Y:S08]  /*0930*/  @P0 BRA `(.L_x_10) ;  /* 0xfffffff800880947 */ /* 0x000ff0000383ffff */
.L_x_1:
[----:B------:R-:W-:-:S13]  /*0940*/  ISETP.NE.AND P0, PT, R7, RZ, PT ;  /* 0x000000ff0700720c */ /* 0x000fda0003f05270 */
[----:B------:R-:W-:Y:S05]  /*0950*/  @!P0 BRA `(.L_x_0) ;  /* 0x0000000000b48947 */ /* 0x000fea0003800000 */
[----:B------:R-:W0:Y:S01]  /*0960*/  LDC.64 R16, c[0x0][0x380] ;  /* 0x0000e000ff107b82 */ /* 0x000e220000000a00 */
[----:B------:R-:W-:-:S07]  /*0970*/  IMAD.MOV R7, RZ, RZ, -R7 ;  /* 0x000000ffff077224 */ /* 0x000fce00078e0a07 */
[----:B------:R-:W1:Y:S08]  /*0980*/  LDC.64 R20, c[0x0][0x390] ;  /* 0x0000e400ff147b82 */ /* 0x000e700000000a00 */
[----:B------:R-:W2:Y:S01]  /*0990*/  LDC.64 R18, c[0x0][0x388] ;  /* 0x0000e200ff127b82 */ /* 0x000ea20000000a00 */
[----:B0-----:R-:W-:-:S05]  /*09a0*/  IMAD.WIDE.U32 R16, R9, 0x4, R16 ;  /* 0x0000000409107825 */ /* 0x001fca00078e0010 */
[----:B------:R-:W-:Y:S01]  /*09b0*/  MOV R22, R17 ;  /* 0x0000001100167202 */ /* 0x000fe20000000f00 */
[----:B-1----:R-:W-:-:S04]  /*09c0*/  IMAD.WIDE.U32 R20, R9, 0x4, R20 ;  /* 0x0000000409147825 */ /* 0x002fc800078e0014 */
[----:B--2---:R-:W-:-:S04]  /*09d0*/  IMAD.WIDE.U32 R18, R9, 0x4, R18 ;  /* 0x0000000409127825 */ /* 0x004fc800078e0012 */
[----:B------:R-:W-:-:S07]  /*09e0*/  IMAD.MOV.U32 R9, RZ, RZ, R16 ;  /* 0x000000ffff097224 */ /* 0x000fce00078e0010 */
.L_x_13:
[----:B------:R-:W-:Y:S01]  /*09f0*/  MOV R16, R20 ;  /* 0x0000001400107202 */ /* 0x000fe20000000f00 */
[----:B------:R-:W-:-:S05]  /*0a00*/  IMAD.MOV.U32 R17, RZ, RZ, R21 ;  /* 0x000000ffff117224 */ /* 0x000fca00078e0015 */
[----:B0-----:R-:W2:Y:S01]  /*0a10*/  LDG.E R23, desc[UR12][R16.64] ;  /* 0x0000000c10177981 */ /* 0x001ea2000c1e1900 */
[----:B------:R-:W-:Y:S01]  /*0a20*/  VIADD R7, R7, 0x1 ;  /* 0x0000000107077836 */ /* 0x000fe20000000000 */
[----:B------:R-:W-:Y:S01]  /*0a30*/  BSSY.RECONVERGENT B0, `(.L_x_11) ;  /* 0x0000019000007945 */ /* 0x000fe20003800200 */
[----:B------:R-:W-:-:S03]  /*0a40*/  IADD3 R20, P1, PT, R20, 0x4, RZ ;  /* 0x0000000414147810 */ /* 0x000fc60007f3e0ff */
[----:B------:R-:W-:Y:S02]  /*0a50*/  ISETP.NE.AND P0, PT, R7, RZ, PT ;  /* 0x000000ff0700720c */ /* 0x000fe40003f05270 */
[----:B--2--5:R-:W-:-:S04]  /*0a60*/  IADD3 R25, PT, PT, R4, -R23, RZ ;  /* 0x8000001704197210 */ /* 0x024fc80007ffe0ff */
[----:B------:R-:W-:-:S04]  /*0a70*/  IADD3 R24, PT, PT, R25, -0x1, RZ ;  /* 0xffffffff19187810 */ /* 0x000fc80007ffe0ff */
[----:B------:R-:W-:-:S13]  /*0a80*/  ISETP.GT.U32.AND P2, PT, R24, 0x1, PT ;  /* 0x000000011800780c */ /* 0x000fda0003f44070 */
[----:B------:R-:W-:Y:S05]  /*0a90*/  @P2 BRA `(.L_x_12) ;  /* 0x0000000000482947 */ /* 0x000fea0003800000 */
[----:B------:R-:W-:Y:S01]  /*0aa0*/  MOV R16, R9 ;  /* 0x0000000900107202 */ /* 0x000fe20000000f00 */
[----:B------:R-:W-:-:S05]  /*0ab0*/  IMAD.MOV.U32 R17, RZ, RZ, R22 ;  /* 0x000000ffff117224 */ /* 0x000fca00078e0016 */
[----:B------:R0:W2:Y:S02]  /*0ac0*/  LDG.E R27, desc[UR12][R16.64] ;  /* 0x0000000c101b7981 */ /* 0x0000a4000c1e1900 */
[----:B0-----:R-:W-:Y:S02]  /*0ad0*/  MOV R16, R18 ;  /* 0x0000001200107202 */ /* 0x001fe40000000f00 */
[----:B------:R-:W-:-:S05]  /*0ae0*/  MOV R17, R19 ;  /* 0x0000001300117202 */ /* 0x000fca0000000f00 */
[----:B------:R-:W3:Y:S01]  /*0af0*/  LDG.E R24, desc[UR12][R16.64] ;  /* 0x0000000c10187981 */ /* 0x000ee2000c1e1900 */
[----:B------:R-:W-:Y:S02]  /*0b00*/  IMAD R25, R6, R25, RZ ;  /* 0x0000001906197224 */ /* 0x000fe400078e02ff */
[----:B--2---:R-:W-:-:S04]  /*0b10*/  IMAD.IADD R26, R2, 0x1, -R27 ;  /* 0x00000001021a7824 */ /* 0x004fc800078e0a1b */
[----:B------:R-:W-:Y:S01]  /*0b20*/  IMAD R26, R26, R26, RZ ;  /* 0x0000001a1a1a7224 */ /* 0x000fe200078e02ff */
[----:B---3--:R-:W-:-:S05]  /*0b30*/  IADD3 R29, PT, PT, R3, -R24, RZ ;  /* 0x80000018031d7210 */ /* 0x008fca0007ffe0ff */
        /* <DEDUP_REMOVED lines=8> */
.L_x_12:
[----:B------:R-:W-:Y:S05]  /*0bc0*/  BSYNC.RECONVERGENT B0 ;  /* 0x0000000000007941 */ /* 0x000fea0003800200 */
.L_x_11:
[----:B------:R-:W-:Y:S01]  /*0bd0*/  IADD3 R18, P2, PT, R18, 0x4, RZ ;  /* 0x0000000412127810 */ /* 0x000fe20007f5e0ff */
[----:B------:R-:W-:Y:S01]  /*0be0*/  IMAD.X R21, RZ, RZ, R21, P1 ;  /* 0x000000ffff157224 */ /* 0x000fe200008e0615 */
[----:B------:R-:W-:Y:S02]  /*0bf0*/  IADD3 R9, P3, PT, R9, 0x4, RZ ;  /* 0x0000000409097810 */ /* 0x000fe40007f7e0ff */
[----:B------:R-:W-:Y:S02]  /*0c00*/  IADD3.X R19, PT, PT, RZ, R19, RZ, P2, !PT ;  /* 0x00000013ff137210 */ /* 0x000fe400017fe4ff */
[----:B------:R-:W-:Y:S01]  /*0c10*/  IADD3.X R22, PT, PT, RZ, R22, RZ, P3, !PT ;  /* 0x00000016ff167210 */ /* 0x000fe20001ffe4ff */
[----:B------:R-:W-:Y:S08]  /*0c20*/  @P0 BRA `(.L_x_13) ;  /* 0xfffffffc00700947 */ /* 0x000ff0000383ffff */
.L_x_0:
[----:B-----5:R-:W1:Y:S01]  /*0c30*/  LDC.64 R6, c[0x0][0x3b0] ;  /* 0x0000ec00ff067b82 */ /* 0x020e620000000a00 */
[----:B------:R-:W-:-:S04]  /*0c40*/  IMAD R5, R0, 0x3, RZ ;  /* 0x0000000300057824 */ /* 0x000fc800078e02ff */
[----:B-1----:R-:W-:-:S05]  /*0c50*/  IMAD.WIDE R6, R5, 0x4, R6 ;  /* 0x0000000405067825 */ /* 0x002fca00078e0206 */
[----:B------:R-:W2:Y:S02]  /*0c60*/  LDG.E R0, desc[UR12][R6.64+0x4] ;  /* 0x0000040c06007981 */ /* 0x000ea4000c1e1900 */
[----:B--2---:R-:W-:-:S13]  /*0c70*/  ISETP.GE.AND P0, PT, R0, RZ, PT ;  /* 0x000000ff0000720c */ /* 0x004fda0003f06270 */
[----:B------:R-:W-:Y:S05]  /*0c80*/  @!P0 EXIT ;  /* 0x000000000000894d */ /* 0x000fea0003800000 */
[----:B------:R-:W1:Y:S01]  /*0c90*/  LDC.64 R8, c[0x0][0x3b8] ;  /* 0x0000ee00ff087b82 */ /* 0x000e620000000a00 */
[----:B------:R-:W-:Y:S07]  /*0ca0*/  STG.E desc[UR12][R6.64], R2 ;  /* 0x0000000206007986 */ /* 0x000fee000c10190c */
[----:B0-----:R-:W0:Y:S01]  /*0cb0*/  LDC.64 R10, c[0x0][0x3c0] ;  /* 0x0000f000ff0a7b82 */ /* 0x001e220000000a00 */
[----:B-1----:R-:W-:-:S05]  /*0cc0*/  IMAD.WIDE R8, R5, 0x4, R8 ;  /* 0x0000000405087825 */ /* 0x002fca00078e0208 */
[----:B------:R-:W-:Y:S01]  /*0cd0*/  STG.E desc[UR12][R8.64], R3 ;  /* 0x0000000308007986 */ /* 0x000fe2000c10190c */
[----:B0-----:R-:W-:-:S05]  /*0ce0*/  IMAD.WIDE R10, R5, 0x4, R10 ;  /* 0x00000004050a7825 */ /* 0x001fca00078e020a */
[----:B------:R-:W-:Y:S01]  /*0cf0*/  STG.E desc[UR12][R10.64], R4 ;  /* 0x000000040a007986 */ /* 0x000fe2000c10190c */
[----:B------:R-:W-:Y:S05]  /*0d00*/  EXIT ;  /* 0x000000000000794d */ /* 0x000fea0003800000 */
.L_x_14:
[----:B------:R-:W-:-:S00]  /*0d10*/  BRA `(.L_x_14) ;  /* 0xfffffffc00fc7947 */ /* 0x000fc0000383ffff */
[----:B------:R-:W-:-:S00]  /*0d20*/  NOP ;  /* 0x0000000000007918 */ /* 0x000fc00000000000 */
        /* <DEDUP_REMOVED lines=13> */
.L_x_15:


//--------------------- .nv.shared.reserved.0     --------------------------
	.section	.nv.shared.reserved.0,"aw",@nobits
	.weak		__nv_reservedSMEM_offset_0_alias
	.size		__nv_reservedSMEM_offset_0_alias, 0, 64
	.other		__nv_reservedSMEM_offset_0_alias,@"STO_CUDA_RESERVED_SHARED STV_DEFAULT"
__nv_reservedSMEM_offset_0_alias:
	.zero		0
	.zero		64


//--------------------- .nv.constant0._Z11createLinesPiS_S_S_S_S_S_S_S_ --------------------------
	.section	.nv.constant0._Z11createLinesPiS_S_S_S_S_S_S_S_,"a",@progbits
	.sectionflags	@""
	.align	4
.nv.constant0._Z11createLinesPiS_S_S_S_S_S_S_S_:
	.zero		968


//--------------------- SYMBOLS --------------------------

	.type		.nv.reservedSmem.offset0,@object
	.size		.nv.reservedSmem.offset0,0x4
